	.headerflags	@"EF_CUDA_TEXMODE_UNIFIED EF_CUDA_64BIT_ADDRESS EF_CUDA_ACCELERATORS EF_CUDA_SM90 EF_CUDA_VIRTUAL_SM(EF_CUDA_SM90)"
	.elftype	@"ET_EXEC"


//--------------------- .nv.info                  --------------------------
	.section	.nv.info,"",@"SHT_CUDA_INFO"
	.align	4


	//----- nvinfo : EIATTR_REGCOUNT
	.align		4
        /*0000*/ 	.byte	0x04, 0x2f
        /*0002*/ 	.short	(.L_3 - .L_2)
	.align		4
.L_2:
        /*0004*/ 	.word	index@(triton_poi_fused__native_batch_norm_legit_no_training_convolution_hardtanh_75)
        /*0008*/ 	.word	0x00000016


	//----- nvinfo : EIATTR_MIN_STACK_SIZE
	.align		4
.L_3:
        /*000c*/ 	.byte	0x04, 0x12
        /*000e*/ 	.short	(.L_5 - .L_4)
	.align		4
.L_4:
        /*0010*/ 	.word	index@(triton_poi_fused__native_batch_norm_legit_no_training_convolution_hardtanh_75)
        /*0014*/ 	.word	0x00000000


	//----- nvinfo : EIATTR_FRAME_SIZE
	.align		4
.L_5:
        /*0018*/ 	.byte	0x04, 0x11
        /*001a*/ 	.short	(.L_7 - .L_6)
	.align		4
.L_6:
        /*001c*/ 	.word	index@(triton_poi_fused__native_batch_norm_legit_no_training_convolution_hardtanh_75)
        /*0020*/ 	.word	0x00000000


	//----- nvinfo : EIATTR_MIN_STACK_SIZE
	.align		4
.L_7:
        /*0024*/ 	.byte	0x04, 0x12
        /*0026*/ 	.short	(.L_9 - .L_8)
	.align		4
.L_8:
        /*0028*/ 	.word	index@(triton_poi_fused__native_batch_norm_legit_no_training_convolution_hardtanh_75)
        /*002c*/ 	.word	0x00000000
.L_9:


//--------------------- .nv.info.triton_poi_fused__native_batch_norm_legit_no_training_convolution_hardtanh_75 --------------------------
	.section	.nv.info.triton_poi_fused__native_batch_norm_legit_no_training_convolution_hardtanh_75,"",@"SHT_CUDA_INFO"
	.sectionflags	@""
	.align	4


	//----- nvinfo : EIATTR_CUDA_API_VERSION
	.align		4
        /*0000*/ 	.byte	0x04, 0x37
        /*0002*/ 	.short	(.L_11 - .L_10)
.L_10:
        /*0004*/ 	.word	0x0000007c


	//----- nvinfo : EIATTR_KPARAM_INFO
	.align		4
.L_11:
        /*0008*/ 	.byte	0x04, 0x17
        /*000a*/ 	.short	(.L_13 - .L_12)
.L_12:
        /*000c*/ 	.word	0x00000000
        /*0010*/ 	.short	0x0007
        /*0012*/ 	.short	0x0038
        /*0014*/ 	.byte	0x00, 0xf0, 0x11, 0x00


	//----- nvinfo : EIATTR_KPARAM_INFO
	.align		4
.L_13:
        /*0018*/ 	.byte	0x04, 0x17
        /*001a*/ 	.short	(.L_15 - .L_14)
.L_14:
        /*001c*/ 	.word	0x00000000
        /*0020*/ 	.short	0x0006
        /*0022*/ 	.short	0x0030
        /*0024*/ 	.byte	0x00, 0xf4, 0x21, 0x00


	//----- nvinfo : EIATTR_KPARAM_INFO
	.align		4
.L_15:
        /*0028*/ 	.byte	0x04, 0x17
        /*002a*/ 	.short	(.L_17 - .L_16)
.L_16:
        /*002c*/ 	.word	0x00000000
        /*0030*/ 	.short	0x0005
        /*0032*/ 	.short	0x0028
        /*0034*/ 	.byte	0x00, 0xf4, 0x21, 0x00


	//----- nvinfo : EIATTR_KPARAM_INFO
	.align		4
.L_17:
        /*0038*/ 	.byte	0x04, 0x17
        /*003a*/ 	.short	(.L_19 - .L_18)
.L_18:
        /*003c*/ 	.word	0x00000000
        /*0040*/ 	.short	0x0004
        /*0042*/ 	.short	0x0020
        /*0044*/ 	.byte	0x00, 0xf4, 0x21, 0x00


	//----- nvinfo : EIATTR_KPARAM_INFO
	.align		4
.L_19:
        /*0048*/ 	.byte	0x04, 0x17
        /*004a*/ 	.short	(.L_21 - .L_20)
.L_20:
        /*004c*/ 	.word	0x00000000
        /*0050*/ 	.short	0x0003
        /*0052*/ 	.short	0x0018
        /*0054*/ 	.byte	0x00, 0xf4, 0x21, 0x00


	//----- nvinfo : EIATTR_KPARAM_INFO
	.align		4
.L_21:
        /*0058*/ 	.byte	0x04, 0x17
        /*005a*/ 	.short	(.L_23 - .L_22)
.L_22:
        /*005c*/ 	.word	0x00000000
        /*0060*/ 	.short	0x0002
        /*0062*/ 	.short	0x0010
        /*0064*/ 	.byte	0x00, 0xf4, 0x21, 0x00


	//----- nvinfo : EIATTR_KPARAM_INFO
	.align		4
.L_23:
        /*0068*/ 	.byte	0x04, 0x17
        /*006a*/ 	.short	(.L_25 - .L_24)
.L_24:
        /*006c*/ 	.word	0x00000000
        /*0070*/ 	.short	0x0001
        /*0072*/ 	.short	0x0008
        /*0074*/ 	.byte	0x00, 0xf4, 0x21, 0x00


	//----- nvinfo : EIATTR_KPARAM_INFO
	.align		4
.L_25:
        /*0078*/ 	.byte	0x04, 0x17
        /*007a*/ 	.short	(.L_27 - .L_26)
.L_26:
        /*007c*/ 	.word	0x00000000
        /*0080*/ 	.short	0x0000
        /*0082*/ 	.short	0x0000
        /*0084*/ 	.byte	0x00, 0xf4, 0x21, 0x00


	//----- nvinfo : EIATTR_SPARSE_MMA_MASK
	.align		4
.L_27:
        /*0088*/ 	.byte	0x03, 0x50
        /*008a*/ 	.short	0x0000


	//----- nvinfo : EIATTR_MAXREG_COUNT
	.align		4
        /*008c*/ 	.byte	0x03, 0x1b
        /*008e*/ 	.short	0x00ff


	//----- nvinfo : EIATTR_EXIT_INSTR_OFFSETS
	.align		4
        /*0090*/ 	.byte	0x04, 0x1c
        /*0092*/ 	.short	(.L_29 - .L_28)


	//   ....[0]....
.L_28:
        /*0094*/ 	.word	0x00000370


	//   ....[1]....
        /*0098*/ 	.word	0x00000390


	//----- nvinfo : EIATTR_REQNTID
	.align		4
.L_29:
        /*009c*/ 	.byte	0x04, 0x10
        /*009e*/ 	.short	(.L_31 - .L_30)
.L_30:
        /*00a0*/ 	.word	0x00000080
        /*00a4*/ 	.word	0x00000001
        /*00a8*/ 	.word	0x00000001


	//----- nvinfo : EIATTR_CBANK_PARAM_SIZE
	.align		4
.L_31:
        /*00ac*/ 	.byte	0x03, 0x19
        /*00ae*/ 	.short	0x003c


	//----- nvinfo : EIATTR_PARAM_CBANK
	.align		4
        /*00b0*/ 	.byte	0x04, 0x0a
        /*00b2*/ 	.short	(.L_33 - .L_32)
	.align		4
.L_32:
        /*00b4*/ 	.word	index@(.nv.constant0.triton_poi_fused__native_batch_norm_legit_no_training_convolution_hardtanh_75)
        /*00b8*/ 	.short	0x0210
        /*00ba*/ 	.short	0x003c


	//----- nvinfo : EIATTR_SW_WAR
	.align		4
.L_33:
        /*00bc*/ 	.byte	0x04, 0x36
        /*00be*/ 	.short	(.L_35 - .L_34)
.L_34:
        /*00c0*/ 	.word	0x00000008
.L_35:


//--------------------- .nv.callgraph             --------------------------
	.section	.nv.callgraph,"",@"SHT_CUDA_CALLGRAPH"
	.align	4
	.sectionentsize	8
	.align		4
        /*0000*/ 	.word	0x00000000
	.align		4
        /*0004*/ 	.word	0xffffffff
	.align		4
        /*0008*/ 	.word	0x00000000
	.align		4
        /*000c*/ 	.word	0xfffffffe
	.align		4
        /*0010*/ 	.word	0x00000000
	.align		4
        /*0014*/ 	.word	0xfffffffd
	.align		4
        /*0018*/ 	.word	0x00000000
	.align		4
        /*001c*/ 	.word	0xfffffffc


//--------------------- .nv.constant4             --------------------------
	.section	.nv.constant4,"a",@progbits
	.align	8
	.align		8
.nv.constant4:
        /*0000*/ 	.dword	_$_str
	.align		8
        /*0008*/ 	.dword	_$_str_$_2


//--------------------- .text.triton_poi_fused__native_batch_norm_legit_no_training_convolution_hardtanh_75 --------------------------
	.section	.text.triton_poi_fused__native_batch_norm_legit_no_training_convolution_hardtanh_75,"ax",@progbits
	.align	128
        .global         triton_poi_fused__native_batch_norm_legit_no_training_convolution_hardtanh_75
        .type           triton_poi_fused__native_batch_norm_legit_no_training_convolution_hardtanh_75,@function
        .size           triton_poi_fused__native_batch_norm_legit_no_training_convolution_hardtanh_75,(.L_x_1 - triton_poi_fused__native_batch_norm_legit_no_training_convolution_hardtanh_75)
        .other          triton_poi_fused__native_batch_norm_legit_no_training_convolution_hardtanh_75,@"STO_CUDA_ENTRY STV_DEFAULT"
triton_poi_fused__native_batch_norm_legit_no_training_convolution_hardtanh_75:
.text.triton_poi_fused__native_batch_norm_legit_no_training_convolution_hardtanh_75:
[----:B------:R-:W0:Y:S01]  /*0000*/  LDC R1, c[0x0][0x28] ;  /* 0x00000a00ff017b82 */ /* 0x000e220000000800 */
[----:B------:R-:W1:Y:S07]  /*0010*/  S2R R0, SR_TID.X ;  /* 0x0000000000007919 */ /* 0x000e6e0000002100 */
[----:B------:R-:W2:Y:S01]  /*0020*/  LDC.64 R12, c[0x0][0x228] ;  /* 0x00008a00ff0c7b82 */ /* 0x000ea20000000a00 */
[----:B------:R-:W-:Y:S01]  /*0030*/  ULDC.64 UR4, c[0x0][0x208] ;  /* 0x0000820000047ab9 */ /* 0x000fe20000000a00 */
[----:B------:R-:W3:Y:S06]  /*0040*/  S2R R3, SR_CTAID.X ;  /* 0x0000000000037919 */ /* 0x000eec0000002500 */
[----:B------:R-:W4:Y:S08]  /*0050*/  LDC.64 R10, c[0x0][0x218] ;  /* 0x00008600ff0a7b82 */ /* 0x000f300000000a00 */
[----:B------:R-:W5:Y:S08]  /*0060*/  LDC.64 R6, c[0x0][0x210] ;  /* 0x00008400ff067b82 */ /* 0x000f700000000a00 */
[----:B------:R-:W5:Y:S01]  /*0070*/  LDC.64 R14, c[0x0][0x220] ;  /* 0x00008800ff0e7b82 */ /* 0x000f620000000a00 */
[----:B-1----:R-:W-:-:S07]  /*0080*/  LOP3.LUT R0, R0, 0x7f, RZ, 0xc0, !PT ;  /* 0x0000007f00007812 */ /* 0x002fce00078ec0ff */
[----:B------:R-:W1:Y:S01]  /*0090*/  LDC.64 R16, c[0x0][0x230] ;  /* 0x00008c00ff107b82 */ /* 0x000e620000000a00 */
[----:B---3--:R-:W-:-:S04]  /*00a0*/  LEA R0, R3, R0, 0x7 ;  /* 0x0000000003007211 */ /* 0x008fc800078e38ff */
[C---:B------:R-:W-:Y:S01]  /*00b0*/  ISETP.GE.AND P0, PT, R0.reuse, 0x1c40, PT ;  /* 0x00001c400000780c */ /* 0x040fe20003f06270 */
[----:B------:R-:W-:Y:S02]  /*00c0*/  IMAD.HI R2, R0, 0x487ede05, RZ ;  /* 0x487ede0500027827 */ /* 0x000fe400078e02ff */
[----:B------:R-:W3:Y:S03]  /*00d0*/  LDC.64 R4, c[0x0][0x238] ;  /* 0x00008e00ff047b82 */ /* 0x000ee60000000a00 */
[----:B------:R-:W-:-:S04]  /*00e0*/  SHF.R.U32.HI R3, RZ, 0x1f, R2 ;  /* 0x0000001fff037819 */ /* 0x000fc80000011602 */
[----:B------:R-:W-:-:S05]  /*00f0*/  LEA.HI.SX32 R3, R2, R3, 0x1b ;  /* 0x0000000302037211 */ /* 0x000fca00078fdaff */
[----:B------:R-:W-:Y:S01]  /*0100*/  IMAD R19, R3, -0x71, R0 ;  /* 0xffffff8f03137824 */ /* 0x000fe200078e0200 */
[----:B------:R-:W-:-:S03]  /*0110*/  CS2R R2, SRZ ;  /* 0x0000000000027805 */ /* 0x000fc6000001ff00 */
[----:B--2---:R-:W-:-:S05]  /*0120*/  IMAD.WIDE R12, R19, 0x4, R12 ;  /* 0x00000004130c7825 */ /* 0x004fca00078e020c */
[----:B------:R2:W3:Y:S01]  /*0130*/  @!P0 LDG.E.EL R2, desc[UR4][R12.64] ;  /* 0x000000040c028981 */ /* 0x0004e2000c2e1900 */
[----:B------:R-:W-:Y:S01]  /*0140*/  CS2R R8, SRZ ;  /* 0x0000000000087805 */ /* 0x000fe2000001ff00 */
[----:B----4-:R-:W-:-:S04]  /*0150*/  IMAD.WIDE R10, R19, 0x4, R10 ;  /* 0x00000004130a7825 */ /* 0x010fc800078e020a */
[----:B-----5:R-:W-:Y:S01]  /*0160*/  IMAD.WIDE R6, R0, 0x4, R6 ;  /* 0x0000000400067825 */ /* 0x020fe200078e0206 */
[----:B------:R4:W5:Y:S03]  /*0170*/  @!P0 LDG.E.EL R3, desc[UR4][R10.64] ;  /* 0x000000040a038981 */ /* 0x000966000c2e1900 */
[C---:B0-2---:R-:W-:Y:S01]  /*0180*/  IMAD.WIDE R12, R19.reuse, 0x4, R14 ;  /* 0x00000004130c7825 */ /* 0x045fe200078e020e */
[----:B------:R-:W5:Y:S03]  /*0190*/  @!P0 LDG.E R8, desc[UR4][R6.64] ;  /* 0x0000000406088981 */ /* 0x000f66000c1e1900 */
[----:B-1----:R-:W-:Y:S01]  /*01a0*/  IMAD.WIDE R14, R19, 0x4, R16 ;  /* 0x00000004130e7825 */ /* 0x002fe200078e0210 */
[----:B------:R-:W2:Y:S01]  /*01b0*/  @!P0 LDG.E.EL R9, desc[UR4][R12.64] ;  /* 0x000000040c098981 */ /* 0x000ea2000c2e1900 */
[----:B------:R-:W-:-:S02]  /*01c0*/  CS2R R16, SRZ ;  /* 0x0000000000107805 */ /* 0x000fc4000001ff00 */
[----:B---3--:R-:W-:-:S04]  /*01d0*/  IMAD.WIDE R4, R19, 0x4, R4 ;  /* 0x0000000413047825 */ /* 0x008fc800078e0204 */
[----:B------:R-:W3:Y:S04]  /*01e0*/  @!P0 LDG.E.EL R16, desc[UR4][R14.64] ;  /* 0x000000040e108981 */ /* 0x000ee8000c2e1900 */
[----:B------:R0:W3:Y:S01]  /*01f0*/  @!P0 LDG.E.EL R17, desc[UR4][R4.64] ;  /* 0x0000000404118981 */ /* 0x0000e2000c2e1900 */
[----:B----4-:R-:W-:Y:S01]  /*0200*/  HFMA2.MMA R11, -RZ, RZ, 1.625, 0 ;  /* 0x3e800000ff0b7435 */ /* 0x010fe200000001ff */
[----:B------:R-:W-:-:S04]  /*0210*/  FADD R2, R2, 9.9999997473787516356e-06 ;  /* 0x3727c5ac02027421 */ /* 0x000fc80000000000 */
[----:B------:R-:W1:Y:S02]  /*0220*/  MUFU.SQRT R18, R2 ;  /* 0x0000000200127308 */ /* 0x000e640000002000 */
[C---:B-1----:R-:W-:Y:S02]  /*0230*/  FSETP.GT.AND P1, PT, R18.reuse, 8.50705917302346158658e+37, PT ;  /* 0x7e8000001200780b */ /* 0x042fe40003f24000 */
[----:B------:R-:W-:-:S11]  /*0240*/  FSETP.GEU.AND P2, PT, R18, 1.175494350822287508e-38, PT ;  /* 0x008000001200780b */ /* 0x000fd60003f4e000 */
[----:B------:R-:W-:-:S04]  /*0250*/  @P1 FMUL R18, R18, 0.25 ;  /* 0x3e80000012121820 */ /* 0x000fc80000400000 */
[----:B------:R-:W-:-:S06]  /*0260*/  @!P2 FMUL R18, R18, 16777216 ;  /* 0x4b8000001212a820 */ /* 0x000fcc0000400000 */
[----:B------:R-:W0:Y:S01]  /*0270*/  MUFU.RCP R18, R18 ;  /* 0x0000001200127308 */ /* 0x000e220000001000 */
[----:B------:R-:W-:Y:S01]  /*0280*/  FSEL R11, R11, 1, P1 ;  /* 0x3f8000000b0b7808 */ /* 0x000fe20000800000 */
[----:B-----5:R-:W-:Y:S02]  /*0290*/  FADD R8, R3, R8 ;  /* 0x0000000803087221 */ /* 0x020fe40000000000 */
[----:B------:R-:W1:Y:S02]  /*02a0*/  LDC.64 R2, c[0x0][0x240] ;  /* 0x00009000ff027b82 */ /* 0x000e640000000a00 */
[----:B------:R-:W-:Y:S01]  /*02b0*/  @!P2 FMUL R11, R11, 16777216 ;  /* 0x4b8000000b0ba820 */ /* 0x000fe20000400000 */
[----:B--2---:R-:W-:-:S03]  /*02c0*/  FADD R9, R8, -R9 ;  /* 0x8000000908097221 */ /* 0x004fc60000000000 */
[----:B0-----:R-:W-:-:S04]  /*02d0*/  FMUL R4, R18, R11 ;  /* 0x0000000b12047220 */ /* 0x001fc80000400000 */
[----:B------:R-:W-:-:S04]  /*02e0*/  FMUL R4, R9, R4 ;  /* 0x0000000409047220 */ /* 0x000fc80000400000 */
[----:B---3--:R-:W-:-:S05]  /*02f0*/  FFMA R4, R4, R16, R17 ;  /* 0x0000001004047223 */ /* 0x008fca0000000011 */
[----:B------:R-:W-:-:S04]  /*0300*/  FSETP.GTU.AND P1, PT, R4, RZ, PT ;  /* 0x000000ff0400720b */ /* 0x000fc80003f2c000 */
[----:B------:R-:W-:-:S04]  /*0310*/  FSEL R5, R4, RZ, P1 ;  /* 0x000000ff04057208 */ /* 0x000fc80000800000 */
[C---:B------:R-:W-:Y:S01]  /*0320*/  FSETP.GEU.AND P1, PT, R5.reuse, 6, PT ;  /* 0x40c000000500780b */ /* 0x040fe20003f2e000 */
[----:B------:R0:W-:Y:S01]  /*0330*/  @!P0 STG.E desc[UR4][R6.64], R8 ;  /* 0x0000000806008986 */ /* 0x0001e2000c101904 */
[----:B------:R-:W-:Y:S01]  /*0340*/  FSETP.NAN.AND P2, PT, R5, R5, PT ;  /* 0x000000050500720b */ /* 0x000fe20003f48000 */
[----:B-1----:R-:W-:-:S10]  /*0350*/  IMAD.WIDE R2, R0, 0x4, R2 ;  /* 0x0000000400027825 */ /* 0x002fd400078e0202 */
[----:B------:R-:W-:Y:S01]  /*0360*/  @P1 SEL R5, R5, 0x40c00000, P2 ;  /* 0x40c0000005051807 */ /* 0x000fe20001000000 */
[----:B0-----:R-:W-:Y:S06]  /*0370*/  @P0 EXIT ;  /* 0x000000000000094d */ /* 0x001fec0003800000 */
[----:B------:R-:W-:Y:S01]  /*0380*/  STG.E desc[UR4][R2.64], R5 ;  /* 0x0000000502007986 */ /* 0x000fe2000c101904 */
[----:B------:R-:W-:Y:S05]  /*0390*/  EXIT ;  /* 0x000000000000794d */ /* 0x000fea0003800000 */
.L_x_0:
[----:B------:R-:W-:-:S00]  /*03a0*/  BRA `(.L_x_0) ;  /* 0xfffffffc00fc7947 */ /* 0x000fc0000383ffff */
[----:B------:R-:W-:-:S00]  /*03b0*/  NOP ;  /* 0x0000000000007918 */ /* 0x000fc00000000000 */
        /* <DEDUP_REMOVED lines=12> */
.L_x_1:


//--------------------- .nv.global.init           --------------------------
	.section	.nv.global.init,"aw",@progbits
.nv.global.init:
	.type		_$_str,@object
	.size		_$_str,(_$_str_$_2 - _$_str)
_$_str:
        /*0000*/ 	.byte	0x5f, 0x5f, 0x43, 0x55, 0x44, 0x41, 0x5f, 0x46, 0x54, 0x5a, 0x00
	.type		_$_str_$_2,@object
	.size		_$_str_$_2,(.L_1 - _$_str_$_2)
_$_str_$_2:
        /*000b*/ 	.byte	0x5f, 0x5f, 0x43, 0x55, 0x44, 0x41, 0x5f, 0x50, 0x52, 0x45, 0x43, 0x5f, 0x53, 0x51, 0x52, 0x54
        /*001b*/ 	.byte	0x00
.L_1:


//--------------------- .nv.constant0.triton_poi_fused__native_batch_norm_legit_no_training_convolution_hardtanh_75 --------------------------
	.section	.nv.constant0.triton_poi_fused__native_batch_norm_legit_no_training_convolution_hardtanh_75,"a",@progbits
	.sectionflags	@""
	.align	4
.nv.constant0.triton_poi_fused__native_batch_norm_legit_no_training_convolution_hardtanh_75:
	.zero		588
